//
// Generated by NVIDIA NVVM Compiler
//
// Compiler Build ID: CL-36424714
// Cuda compilation tools, release 13.0, V13.0.88
// Based on NVVM 20.0.0
//

.version 9.0
.target sm_100
.address_size 64

	// .globl	_ZN3cub18CUB_300001_SM_10006detail11EmptyKernelIvEEvv
.global .align 4 .b8 precalc_xorwow_matrix[102400];
.global .align 4 .b8 precalc_xorwow_offset_matrix[102400];
.global .align 4 .b8 mrg32k3aM1[2304];
.global .align 4 .b8 mrg32k3aM2[2304];
.global .align 4 .b8 mrg32k3aM1SubSeq[2016];
.global .align 4 .b8 mrg32k3aM2SubSeq[2016];
.global .align 4 .b8 mrg32k3aM1Seq[2304];
.global .align 4 .b8 mrg32k3aM2Seq[2304];
.const .align 8 .b8 __cr_lgamma_table[72];
.global .align 1 .b8 _ZN41_INTERNAL_b415d113_4_k_cu_10567bc1_1065254cuda3std3__45__cpo5beginE[1];
.global .align 1 .b8 _ZN41_INTERNAL_b415d113_4_k_cu_10567bc1_1065254cuda3std3__45__cpo3endE[1];
.global .align 1 .b8 _ZN41_INTERNAL_b415d113_4_k_cu_10567bc1_1065254cuda3std3__45__cpo6cbeginE[1];
.global .align 1 .b8 _ZN41_INTERNAL_b415d113_4_k_cu_10567bc1_1065254cuda3std3__45__cpo4cendE[1];
.global .align 1 .b8 _ZN41_INTERNAL_b415d113_4_k_cu_10567bc1_1065254cuda3std3__45__cpo6rbeginE[1];
.global .align 1 .b8 _ZN41_INTERNAL_b415d113_4_k_cu_10567bc1_1065254cuda3std3__45__cpo4rendE[1];
.global .align 1 .b8 _ZN41_INTERNAL_b415d113_4_k_cu_10567bc1_1065254cuda3std3__45__cpo7crbeginE[1];
.global .align 1 .b8 _ZN41_INTERNAL_b415d113_4_k_cu_10567bc1_1065254cuda3std3__45__cpo5crendE[1];
.global .align 1 .b8 _ZN41_INTERNAL_b415d113_4_k_cu_10567bc1_1065254cuda3std3__443_GLOBAL__N__b415d113_4_k_cu_10567bc1_1065256ignoreE[1];
.global .align 1 .b8 _ZN41_INTERNAL_b415d113_4_k_cu_10567bc1_1065254cuda3std3__419piecewise_constructE[1];
.global .align 1 .b8 _ZN41_INTERNAL_b415d113_4_k_cu_10567bc1_1065254cuda3std3__48in_placeE[1];
.global .align 1 .b8 _ZN41_INTERNAL_b415d113_4_k_cu_10567bc1_1065254cuda3std3__420unreachable_sentinelE[1];
.global .align 1 .b8 _ZN41_INTERNAL_b415d113_4_k_cu_10567bc1_1065254cuda3std3__47nulloptE[1];
.global .align 1 .b8 _ZN41_INTERNAL_b415d113_4_k_cu_10567bc1_1065254cuda3std3__48unexpectE[1];
.global .align 1 .b8 _ZN41_INTERNAL_b415d113_4_k_cu_10567bc1_1065254cuda3std6ranges3__45__cpo4swapE[1];
.global .align 1 .b8 _ZN41_INTERNAL_b415d113_4_k_cu_10567bc1_1065254cuda3std6ranges3__45__cpo9iter_moveE[1];
.global .align 1 .b8 _ZN41_INTERNAL_b415d113_4_k_cu_10567bc1_1065254cuda3std6ranges3__45__cpo5beginE[1];
.global .align 1 .b8 _ZN41_INTERNAL_b415d113_4_k_cu_10567bc1_1065254cuda3std6ranges3__45__cpo3endE[1];
.global .align 1 .b8 _ZN41_INTERNAL_b415d113_4_k_cu_10567bc1_1065254cuda3std6ranges3__45__cpo6cbeginE[1];
.global .align 1 .b8 _ZN41_INTERNAL_b415d113_4_k_cu_10567bc1_1065254cuda3std6ranges3__45__cpo4cendE[1];
.global .align 1 .b8 _ZN41_INTERNAL_b415d113_4_k_cu_10567bc1_1065254cuda3std6ranges3__45__cpo7advanceE[1];
.global .align 1 .b8 _ZN41_INTERNAL_b415d113_4_k_cu_10567bc1_1065254cuda3std6ranges3__45__cpo9iter_swapE[1];
.global .align 1 .b8 _ZN41_INTERNAL_b415d113_4_k_cu_10567bc1_1065254cuda3std6ranges3__45__cpo4nextE[1];
.global .align 1 .b8 _ZN41_INTERNAL_b415d113_4_k_cu_10567bc1_1065254cuda3std6ranges3__45__cpo4prevE[1];
.global .align 1 .b8 _ZN41_INTERNAL_b415d113_4_k_cu_10567bc1_1065254cuda3std6ranges3__45__cpo4dataE[1];
.global .align 1 .b8 _ZN41_INTERNAL_b415d113_4_k_cu_10567bc1_1065254cuda3std6ranges3__45__cpo5cdataE[1];
.global .align 1 .b8 _ZN41_INTERNAL_b415d113_4_k_cu_10567bc1_1065254cuda3std6ranges3__45__cpo4sizeE[1];
.global .align 1 .b8 _ZN41_INTERNAL_b415d113_4_k_cu_10567bc1_1065254cuda3std6ranges3__45__cpo5ssizeE[1];
.global .align 1 .b8 _ZN41_INTERNAL_b415d113_4_k_cu_10567bc1_1065254cuda3std6ranges3__45__cpo8distanceE[1];
.global .align 1 .b8 _ZN41_INTERNAL_b415d113_4_k_cu_10567bc1_1065256thrust24THRUST_300001_SM_1000_NS8cuda_cub3parE[1];
.global .align 1 .b8 _ZN41_INTERNAL_b415d113_4_k_cu_10567bc1_1065256thrust24THRUST_300001_SM_1000_NS8cuda_cub10par_nosyncE[1];
.global .align 1 .b8 _ZN41_INTERNAL_b415d113_4_k_cu_10567bc1_1065256thrust24THRUST_300001_SM_1000_NS6system6detail10sequential3seqE[1];
.global .align 1 .b8 _ZN41_INTERNAL_b415d113_4_k_cu_10567bc1_1065256thrust24THRUST_300001_SM_1000_NS12placeholders2_1E[1];
.global .align 1 .b8 _ZN41_INTERNAL_b415d113_4_k_cu_10567bc1_1065256thrust24THRUST_300001_SM_1000_NS12placeholders2_2E[1];
.global .align 1 .b8 _ZN41_INTERNAL_b415d113_4_k_cu_10567bc1_1065256thrust24THRUST_300001_SM_1000_NS12placeholders2_3E[1];
.global .align 1 .b8 _ZN41_INTERNAL_b415d113_4_k_cu_10567bc1_1065256thrust24THRUST_300001_SM_1000_NS12placeholders2_4E[1];
.global .align 1 .b8 _ZN41_INTERNAL_b415d113_4_k_cu_10567bc1_1065256thrust24THRUST_300001_SM_1000_NS12placeholders2_5E[1];
.global .align 1 .b8 _ZN41_INTERNAL_b415d113_4_k_cu_10567bc1_1065256thrust24THRUST_300001_SM_1000_NS12placeholders2_6E[1];
.global .align 1 .b8 _ZN41_INTERNAL_b415d113_4_k_cu_10567bc1_1065256thrust24THRUST_300001_SM_1000_NS12placeholders2_7E[1];
.global .align 1 .b8 _ZN41_INTERNAL_b415d113_4_k_cu_10567bc1_1065256thrust24THRUST_300001_SM_1000_NS12placeholders2_8E[1];
.global .align 1 .b8 _ZN41_INTERNAL_b415d113_4_k_cu_10567bc1_1065256thrust24THRUST_300001_SM_1000_NS12placeholders2_9E[1];
.global .align 1 .b8 _ZN41_INTERNAL_b415d113_4_k_cu_10567bc1_1065256thrust24THRUST_300001_SM_1000_NS12placeholders3_10E[1];
.global .align 1 .b8 _ZN41_INTERNAL_b415d113_4_k_cu_10567bc1_1065256thrust24THRUST_300001_SM_1000_NS3seqE[1];

.visible .entry _ZN3cub18CUB_300001_SM_10006detail11EmptyKernelIvEEvv()
{


	ret;

}


// ===== COMPILED SASS (sm_100) =====

	.target	sm_100

	.elftype	@"ET_EXEC"


//--------------------- .note.nv.tkinfo           --------------------------
	.section	.note.nv.tkinfo,"",@"SHT_NOTE"
	.sectionflags	@"SHF_NOTE_NV_TKINFO"
	.tkinfo
        /*0018*/ 	.word	0x00000002
        /*0030*/ 	.string	""
        /*0030*/ 	.string	"ptxas"
        /*0030*/ 	.string	"Cuda compilation tools, release 13.0, V13.0.88"
        /*0030*/ 	.string	"Build cuda_13.0.r13.0/compiler.36424714_0"
        /*0030*/ 	.string	"-arch sm_100 -m 64 "



//--------------------- .note.nv.cuinfo           --------------------------
	.section	.note.nv.cuinfo,"",@"SHT_NOTE"
	.sectionflags	@"SHF_NOTE_NV_CUINFO"
        /*0018*/ 	.short	0x0002
        /*001a*/ 	.short	0x0064
        /*001c*/ 	.short	0x0082
	.zero		2


//--------------------- .nv.info                  --------------------------
	.section	.nv.info,"",@"SHT_CUDA_INFO"
	.align	4


	//----- nvinfo : EIATTR_REGCOUNT
	.align		4
        /*0000*/ 	.byte	0x04, 0x2f
        /*0002*/ 	.short	(.L_53 - .L_52)
	.align		4
.L_52:
        /*0004*/ 	.word	index@(_ZN3cub18CUB_300001_SM_10006detail11EmptyKernelIvEEvv)
        /*0008*/ 	.word	0x00000004


	//----- nvinfo : EIATTR_FRAME_SIZE
	.align		4
.L_53:
        /*000c*/ 	.byte	0x04, 0x11
        /*000e*/ 	.short	(.L_55 - .L_54)
	.align		4
.L_54:
        /*0010*/ 	.word	index@(_ZN3cub18CUB_300001_SM_10006detail11EmptyKernelIvEEvv)
        /*0014*/ 	.word	0x00000000


	//----- nvinfo : EIATTR_MIN_STACK_SIZE
	.align		4
.L_55:
        /*0018*/ 	.byte	0x04, 0x12
        /*001a*/ 	.short	(.L_57 - .L_56)
	.align		4
.L_56:
        /*001c*/ 	.word	index@(_ZN3cub18CUB_300001_SM_10006detail11EmptyKernelIvEEvv)
        /*0020*/ 	.word	0x00000000
.L_57:


//--------------------- .nv.compat                --------------------------
	.section	.nv.compat,"",@"SHT_CUDA_COMPAT_INFO"
	.align	4
        /*0000*/ 	.byte	0x02, 0x09, 0x00, 0x00, 0x02, 0x02, 0x01, 0x00, 0x02, 0x05, 0x05, 0x00, 0x03, 0x07, 0x01, 0x01
        /*0010*/ 	.byte	0x02, 0x03, 0x00, 0x00, 0x02, 0x06, 0x01, 0x00, 0x04, 0x0b, 0x08, 0x00, 0x09, 0x00, 0x00, 0x00
        /*0020*/ 	.byte	0x00, 0x00, 0x00, 0x00


//--------------------- .nv.info._ZN3cub18CUB_300001_SM_10006detail11EmptyKernelIvEEvv --------------------------
	.section	.nv.info._ZN3cub18CUB_300001_SM_10006detail11EmptyKernelIvEEvv,"",@"SHT_CUDA_INFO"
	.sectionflags	@""
	.align	4


	//----- nvinfo : EIATTR_CUDA_API_VERSION
	.align		4
        /*0000*/ 	.byte	0x04, 0x37
        /*0002*/ 	.short	(.L_59 - .L_58)
.L_58:
        /*0004*/ 	.word	0x00000082


	//----- nvinfo : EIATTR_SPARSE_MMA_MASK
	.align		4
.L_59:
        /*0008*/ 	.byte	0x03, 0x50
        /*000a*/ 	.short	0x0000


	//----- nvinfo : EIATTR_MAXREG_COUNT
	.align		4
        /*000c*/ 	.byte	0x03, 0x1b
        /*000e*/ 	.short	0x00ff


	//----- nvinfo : EIATTR_MERCURY_ISA_VERSION
	.align		4
        /*0010*/ 	.byte	0x03, 0x5f
        /*0012*/ 	.short	0x0101


	//----- nvinfo : EIATTR_VRC_CTA_INIT_COUNT
	.align		4
        /*0014*/ 	.byte	0x02, 0x4a
	.zero		1
	.zero		1


	//----- nvinfo : EIATTR_EXIT_INSTR_OFFSETS
	.align		4
        /*0018*/ 	.byte	0x04, 0x1c
        /*001a*/ 	.short	(.L_61 - .L_60)


	//   ....[0]....
.L_60:
        /*001c*/ 	.word	0x00000010


	//----- nvinfo : EIATTR_SW_WAR
	.align		4
.L_61:
        /*0020*/ 	.byte	0x04, 0x36
        /*0022*/ 	.short	(.L_63 - .L_62)
.L_62:
        /*0024*/ 	.word	0x00000008
.L_63:


//--------------------- .nv.callgraph             --------------------------
	.section	.nv.callgraph,"",@"SHT_CUDA_CALLGRAPH"
	.align	4
	.sectionentsize	8
	.align		4
        /*0000*/ 	.word	0x00000000
	.align		4
        /*0004*/ 	.word	0xffffffff
	.align		4
        /*0008*/ 	.word	0x00000000
	.align		4
        /*000c*/ 	.word	0xfffffffe
	.align		4
        /*0010*/ 	.word	0x00000000
	.align		4
        /*0014*/ 	.word	0xfffffffd
	.align		4
        /*0018*/ 	.word	0x00000000
	.align		4
        /*001c*/ 	.word	0xfffffffc


//--------------------- .nv.constant4             --------------------------
	.section	.nv.constant4,"a",@progbits
	.align	8
	.align		8
.nv.constant4:
        /*0000*/ 	.dword	precalc_xorwow_matrix
	.align		8
        /*0008*/ 	.dword	precalc_xorwow_offset_matrix
	.align		8
        /*0010*/ 	.dword	mrg32k3aM1
	.align		8
        /*0018*/ 	.dword	mrg32k3aM2
	.align		8
        /*0020*/ 	.dword	mrg32k3aM1SubSeq
	.align		8
        /*0028*/ 	.dword	mrg32k3aM2SubSeq
	.align		8
        /*0030*/ 	.dword	mrg32k3aM1Seq
	.align		8
        /*0038*/ 	.dword	mrg32k3aM2Seq
	.align		8
        /*0040*/ 	.dword	_ZN41_INTERNAL_b415d113_4_k_cu_10567bc1_1070594cuda3std3__45__cpo5beginE
	.align		8
        /*0048*/ 	.dword	_ZN41_INTERNAL_b415d113_4_k_cu_10567bc1_1070594cuda3std3__45__cpo3endE
	.align		8
        /*0050*/ 	.dword	_ZN41_INTERNAL_b415d113_4_k_cu_10567bc1_1070594cuda3std3__45__cpo6cbeginE
	.align		8
        /*0058*/ 	.dword	_ZN41_INTERNAL_b415d113_4_k_cu_10567bc1_1070594cuda3std3__45__cpo4cendE
	.align		8
        /*0060*/ 	.dword	_ZN41_INTERNAL_b415d113_4_k_cu_10567bc1_1070594cuda3std3__45__cpo6rbeginE
	.align		8
        /*0068*/ 	.dword	_ZN41_INTERNAL_b415d113_4_k_cu_10567bc1_1070594cuda3std3__45__cpo4rendE
	.align		8
        /*0070*/ 	.dword	_ZN41_INTERNAL_b415d113_4_k_cu_10567bc1_1070594cuda3std3__45__cpo7crbeginE
	.align		8
        /*0078*/ 	.dword	_ZN41_INTERNAL_b415d113_4_k_cu_10567bc1_1070594cuda3std3__45__cpo5crendE
	.align		8
        /*0080*/ 	.dword	_ZN41_INTERNAL_b415d113_4_k_cu_10567bc1_1070594cuda3std3__443_GLOBAL__N__b415d113_4_k_cu_10567bc1_1070596ignoreE
	.align		8
        /*0088*/ 	.dword	_ZN41_INTERNAL_b415d113_4_k_cu_10567bc1_1070594cuda3std3__419piecewise_constructE
	.align		8
        /*0090*/ 	.dword	_ZN41_INTERNAL_b415d113_4_k_cu_10567bc1_1070594cuda3std3__48in_placeE
	.align		8
        /*0098*/ 	.dword	_ZN41_INTERNAL_b415d113_4_k_cu_10567bc1_1070594cuda3std3__420unreachable_sentinelE
	.align		8
        /*00a0*/ 	.dword	_ZN41_INTERNAL_b415d113_4_k_cu_10567bc1_1070594cuda3std3__47nulloptE
	.align		8
        /*00a8*/ 	.dword	_ZN41_INTERNAL_b415d113_4_k_cu_10567bc1_1070594cuda3std3__48unexpectE
	.align		8
        /*00b0*/ 	.dword	_ZN41_INTERNAL_b415d113_4_k_cu_10567bc1_1070594cuda3std6ranges3__45__cpo4swapE
	.align		8
        /*00b8*/ 	.dword	_ZN41_INTERNAL_b415d113_4_k_cu_10567bc1_1070594cuda3std6ranges3__45__cpo9iter_moveE
	.align		8
        /*00c0*/ 	.dword	_ZN41_INTERNAL_b415d113_4_k_cu_10567bc1_1070594cuda3std6ranges3__45__cpo5beginE
	.align		8
        /*00c8*/ 	.dword	_ZN41_INTERNAL_b415d113_4_k_cu_10567bc1_1070594cuda3std6ranges3__45__cpo3endE
	.align		8
        /*00d0*/ 	.dword	_ZN41_INTERNAL_b415d113_4_k_cu_10567bc1_1070594cuda3std6ranges3__45__cpo6cbeginE
	.align		8
        /*00d8*/ 	.dword	_ZN41_INTERNAL_b415d113_4_k_cu_10567bc1_1070594cuda3std6ranges3__45__cpo4cendE
	.align		8
        /*00e0*/ 	.dword	_ZN41_INTERNAL_b415d113_4_k_cu_10567bc1_1070594cuda3std6ranges3__45__cpo7advanceE
	.align		8
        /*00e8*/ 	.dword	_ZN41_INTERNAL_b415d113_4_k_cu_10567bc1_1070594cuda3std6ranges3__45__cpo9iter_swapE
	.align		8
        /*00f0*/ 	.dword	_ZN41_INTERNAL_b415d113_4_k_cu_10567bc1_1070594cuda3std6ranges3__45__cpo4nextE
	.align		8
        /*00f8*/ 	.dword	_ZN41_INTERNAL_b415d113_4_k_cu_10567bc1_1070594cuda3std6ranges3__45__cpo4prevE
	.align		8
        /*0100*/ 	.dword	_ZN41_INTERNAL_b415d113_4_k_cu_10567bc1_1070594cuda3std6ranges3__45__cpo4dataE
	.align		8
        /*0108*/ 	.dword	_ZN41_INTERNAL_b415d113_4_k_cu_10567bc1_1070594cuda3std6ranges3__45__cpo5cdataE
	.align		8
        /*0110*/ 	.dword	_ZN41_INTERNAL_b415d113_4_k_cu_10567bc1_1070594cuda3std6ranges3__45__cpo4sizeE
	.align		8
        /*0118*/ 	.dword	_ZN41_INTERNAL_b415d113_4_k_cu_10567bc1_1070594cuda3std6ranges3__45__cpo5ssizeE
	.align		8
        /*0120*/ 	.dword	_ZN41_INTERNAL_b415d113_4_k_cu_10567bc1_1070594cuda3std6ranges3__45__cpo8distanceE
	.align		8
        /*0128*/ 	.dword	_ZN41_INTERNAL_b415d113_4_k_cu_10567bc1_1070596thrust24THRUST_300001_SM_1000_NS8cuda_cub3parE
	.align		8
        /*0130*/ 	.dword	_ZN41_INTERNAL_b415d113_4_k_cu_10567bc1_1070596thrust24THRUST_300001_SM_1000_NS8cuda_cub10par_nosyncE
	.align		8
        /*0138*/ 	.dword	_ZN41_INTERNAL_b415d113_4_k_cu_10567bc1_1070596thrust24THRUST_300001_SM_1000_NS6system6detail10sequential3seqE
	.align		8
        /*0140*/ 	.dword	_ZN41_INTERNAL_b415d113_4_k_cu_10567bc1_1070596thrust24THRUST_300001_SM_1000_NS12placeholders2_1E
	.align		8
        /*0148*/ 	.dword	_ZN41_INTERNAL_b415d113_4_k_cu_10567bc1_1070596thrust24THRUST_300001_SM_1000_NS12placeholders2_2E
	.align		8
        /*0150*/ 	.dword	_ZN41_INTERNAL_b415d113_4_k_cu_10567bc1_1070596thrust24THRUST_300001_SM_1000_NS12placeholders2_3E
	.align		8
        /*0158*/ 	.dword	_ZN41_INTERNAL_b415d113_4_k_cu_10567bc1_1070596thrust24THRUST_300001_SM_1000_NS12placeholders2_4E
	.align		8
        /*0160*/ 	.dword	_ZN41_INTERNAL_b415d113_4_k_cu_10567bc1_1070596thrust24THRUST_300001_SM_1000_NS12placeholders2_5E
	.align		8
        /*0168*/ 	.dword	_ZN41_INTERNAL_b415d113_4_k_cu_10567bc1_1070596thrust24THRUST_300001_SM_1000_NS12placeholders2_6E
	.align		8
        /*0170*/ 	.dword	_ZN41_INTERNAL_b415d113_4_k_cu_10567bc1_1070596thrust24THRUST_300001_SM_1000_NS12placeholders2_7E
	.align		8
        /*0178*/ 	.dword	_ZN41_INTERNAL_b415d113_4_k_cu_10567bc1_1070596thrust24THRUST_300001_SM_1000_NS12placeholders2_8E
	.align		8
        /*0180*/ 	.dword	_ZN41_INTERNAL_b415d113_4_k_cu_10567bc1_1070596thrust24THRUST_300001_SM_1000_NS12placeholders2_9E
	.align		8
        /*0188*/ 	.dword	_ZN41_INTERNAL_b415d113_4_k_cu_10567bc1_1070596thrust24THRUST_300001_SM_1000_NS12placeholders3_10E
	.align		8
        /*0190*/ 	.dword	_ZN41_INTERNAL_b415d113_4_k_cu_10567bc1_1070596thrust24THRUST_300001_SM_1000_NS3seqE


//--------------------- .nv.constant3             --------------------------
	.section	.nv.constant3,"a",@progbits
	.align	8
.nv.constant3:
	.type		__cr_lgamma_table,@object
	.size		__cr_lgamma_table,(.L_8 - __cr_lgamma_table)
__cr_lgamma_table:
        /*0000*/ 	.byte	0x00, 0x00, 0x00, 0x00, 0x00, 0x00, 0x00, 0x00, 0x00, 0x00, 0x00, 0x00, 0x00, 0x00, 0x00, 0x00
        /*0010*/ 	.byte	0xef, 0x39, 0xfa, 0xfe, 0x42, 0x2e, 0xe6, 0x3f, 0x02, 0x20, 0x2a, 0xfa, 0x0b, 0xab, 0xfc, 0x3f
        /*0020*/ 	.byte	0xf9, 0x2c, 0x92, 0x7c, 0xa7, 0x6c, 0x09, 0x40, 0xc9, 0x79, 0x44, 0x3c, 0x64, 0x26, 0x13, 0x40
        /*0030*/ 	.byte	0xca, 0x01, 0xcf, 0x3a, 0x27, 0x51, 0x1a, 0x40, 0x30, 0xcc, 0x2d, 0xf3, 0xe1, 0x0c, 0x21, 0x40
        /*0040*/ 	.byte	0x0d, 0xb7, 0xfc, 0x82, 0x8e, 0x35, 0x25, 0x40
.L_8:


//--------------------- .text._ZN3cub18CUB_300001_SM_10006detail11EmptyKernelIvEEvv --------------------------
	.section	.text._ZN3cub18CUB_300001_SM_10006detail11EmptyKernelIvEEvv,"ax",@progbits
	.align	128
        .global         _ZN3cub18CUB_300001_SM_10006detail11EmptyKernelIvEEvv
        .type           _ZN3cub18CUB_300001_SM_10006detail11EmptyKernelIvEEvv,@function
        .size           _ZN3cub18CUB_300001_SM_10006detail11EmptyKernelIvEEvv,(.L_x_1 - _ZN3cub18CUB_300001_SM_10006detail11EmptyKernelIvEEvv)
        .other          _ZN3cub18CUB_300001_SM_10006detail11EmptyKernelIvEEvv,@"STO_CUDA_ENTRY STV_DEFAULT"
_ZN3cub18CUB_300001_SM_10006detail11EmptyKernelIvEEvv:
.text._ZN3cub18CUB_300001_SM_10006detail11EmptyKernelIvEEvv:
[----:B------:R-:W-:Y:S01]  /*0000*/  LDC R1, c[0x0][0x37c] ;  /* 0x0000df00ff017b82 */ /* 0x000fe20000000800 */
[----:B------:R-:W-:Y:S05]  /*0010*/  EXIT ;  /* 0x000000000000794d */ /* 0x000fea0003800000 */
.L_x_0:
[----:B------:R-:W-:-:S00]  /*0020*/  BRA `(.L_x_0) ;  /* 0xfffffffc00fc7947 */ /* 0x000fc0000383ffff */
[----:B------:R-:W-:-:S00]  /*0030*/  NOP ;  /* 0x0000000000007918 */ /* 0x000fc00000000000 */
        /* <DEDUP_REMOVED lines=12> */
.L_x_1:


//--------------------- .nv.global.init           --------------------------
	.section	.nv.global.init,"aw",@progbits
	.align	4
.nv.global.init:
	.type		mrg32k3aM1SubSeq,@object
	.size		mrg32k3aM1SubSeq,(mrg32k3aM2SubSeq - mrg32k3aM1SubSeq)
mrg32k3aM1SubSeq:
        /*0000*/ 	.byte	0x0b, 0xcc, 0xee, 0x04, 0x73, 0x29, 0x8b, 0x6f, 0xf6, 0x53, 0x03, 0xf6, 0x23, 0xf6, 0xea, 0xda
        /* <DEDUP_REMOVED lines=125> */
	.type		mrg32k3aM2SubSeq,@object
	.size		mrg32k3aM2SubSeq,(mrg32k3aM1 - mrg32k3aM2SubSeq)
mrg32k3aM2SubSeq:
        /* <DEDUP_REMOVED lines=126> */
	.type		mrg32k3aM1,@object
	.size		mrg32k3aM1,(mrg32k3aM1Seq - mrg32k3aM1)
mrg32k3aM1:
        /* <DEDUP_REMOVED lines=144> */
	.type		mrg32k3aM1Seq,@object
	.size		mrg32k3aM1Seq,(mrg32k3aM2 - mrg32k3aM1Seq)
mrg32k3aM1Seq:
        /* <DEDUP_REMOVED lines=144> */
	.type		mrg32k3aM2,@object
	.size		mrg32k3aM2,(mrg32k3aM2Seq - mrg32k3aM2)
mrg32k3aM2:
        /* <DEDUP_REMOVED lines=144> */
	.type		mrg32k3aM2Seq,@object
	.size		mrg32k3aM2Seq,(precalc_xorwow_matrix - mrg32k3aM2Seq)
mrg32k3aM2Seq:
        /* <DEDUP_REMOVED lines=144> */
	.type		precalc_xorwow_matrix,@object
	.size		precalc_xorwow_matrix,(precalc_xorwow_offset_matrix - precalc_xorwow_matrix)
precalc_xorwow_matrix:
        /* <DEDUP_REMOVED lines=6400> */
	.type		precalc_xorwow_offset_matrix,@object
	.size		precalc_xorwow_offset_matrix,(.L_1 - precalc_xorwow_offset_matrix)
precalc_xorwow_offset_matrix:
        /* <DEDUP_REMOVED lines=6400> */
.L_1:


//--------------------- .nv.shared.reserved.0     --------------------------
	.section	.nv.shared.reserved.0,"aw",@nobits
	.weak		__nv_reservedSMEM_offset_0_alias
	.size		__nv_reservedSMEM_offset_0_alias, 0, 64
	.other		__nv_reservedSMEM_offset_0_alias,@"STO_CUDA_RESERVED_SHARED STV_DEFAULT"
__nv_reservedSMEM_offset_0_alias:
	.zero		0
	.zero		64


//--------------------- .nv.global                --------------------------
	.section	.nv.global,"aw",@nobits
.nv.global:
	.type		_ZN41_INTERNAL_b415d113_4_k_cu_10567bc1_1070596thrust24THRUST_300001_SM_1000_NS3seqE,@object
	.size		_ZN41_INTERNAL_b415d113_4_k_cu_10567bc1_1070596thrust24THRUST_300001_SM_1000_NS3seqE,(_ZN41_INTERNAL_b415d113_4_k_cu_10567bc1_1070594cuda3std3__48in_placeE - _ZN41_INTERNAL_b415d113_4_k_cu_10567bc1_1070596thrust24THRUST_300001_SM_1000_NS3seqE)
_ZN41_INTERNAL_b415d113_4_k_cu_10567bc1_1070596thrust24THRUST_300001_SM_1000_NS3seqE:
	.zero		1
	.type		_ZN41_INTERNAL_b415d113_4_k_cu_10567bc1_1070594cuda3std3__48in_placeE,@object
	.size		_ZN41_INTERNAL_b415d113_4_k_cu_10567bc1_1070594cuda3std3__48in_placeE,(_ZN41_INTERNAL_b415d113_4_k_cu_10567bc1_1070594cuda3std6ranges3__45__cpo4sizeE - _ZN41_INTERNAL_b415d113_4_k_cu_10567bc1_1070594cuda3std3__48in_placeE)
_ZN41_INTERNAL_b415d113_4_k_cu_10567bc1_1070594cuda3std3__48in_placeE:
	.zero		1
	.type		_ZN41_INTERNAL_b415d113_4_k_cu_10567bc1_1070594cuda3std6ranges3__45__cpo4sizeE,@object
	.size		_ZN41_INTERNAL_b415d113_4_k_cu_10567bc1_1070594cuda3std6ranges3__45__cpo4sizeE,(_ZN41_INTERNAL_b415d113_4_k_cu_10567bc1_1070596thrust24THRUST_300001_SM_1000_NS12placeholders2_3E - _ZN41_INTERNAL_b415d113_4_k_cu_10567bc1_1070594cuda3std6ranges3__45__cpo4sizeE)
_ZN41_INTERNAL_b415d113_4_k_cu_10567bc1_1070594cuda3std6ranges3__45__cpo4sizeE:
	.zero		1
	.type		_ZN41_INTERNAL_b415d113_4_k_cu_10567bc1_1070596thrust24THRUST_300001_SM_1000_NS12placeholders2_3E,@object
	.size		_ZN41_INTERNAL_b415d113_4_k_cu_10567bc1_1070596thrust24THRUST_300001_SM_1000_NS12placeholders2_3E,(_ZN41_INTERNAL_b415d113_4_k_cu_10567bc1_1070594cuda3std3__45__cpo6cbeginE - _ZN41_INTERNAL_b415d113_4_k_cu_10567bc1_1070596thrust24THRUST_300001_SM_1000_NS12placeholders2_3E)
_ZN41_INTERNAL_b415d113_4_k_cu_10567bc1_1070596thrust24THRUST_300001_SM_1000_NS12placeholders2_3E:
	.zero		1
	.type		_ZN41_INTERNAL_b415d113_4_k_cu_10567bc1_1070594cuda3std3__45__cpo6cbeginE,@object
	.size		_ZN41_INTERNAL_b415d113_4_k_cu_10567bc1_1070594cuda3std3__45__cpo6cbeginE,(_ZN41_INTERNAL_b415d113_4_k_cu_10567bc1_1070594cuda3std6ranges3__45__cpo6cbeginE - _ZN41_INTERNAL_b415d113_4_k_cu_10567bc1_1070594cuda3std3__45__cpo6cbeginE)
_ZN41_INTERNAL_b415d113_4_k_cu_10567bc1_1070594cuda3std3__45__cpo6cbeginE:
	.zero		1
	.type		_ZN41_INTERNAL_b415d113_4_k_cu_10567bc1_1070594cuda3std6ranges3__45__cpo6cbeginE,@object
	.size		_ZN41_INTERNAL_b415d113_4_k_cu_10567bc1_1070594cuda3std6ranges3__45__cpo6cbeginE,(_ZN41_INTERNAL_b415d113_4_k_cu_10567bc1_1070596thrust24THRUST_300001_SM_1000_NS12placeholders2_7E - _ZN41_INTERNAL_b415d113_4_k_cu_10567bc1_1070594cuda3std6ranges3__45__cpo6cbeginE)
_ZN41_INTERNAL_b415d113_4_k_cu_10567bc1_1070594cuda3std6ranges3__45__cpo6cbeginE:
	.zero		1
	.type		_ZN41_INTERNAL_b415d113_4_k_cu_10567bc1_1070596thrust24THRUST_300001_SM_1000_NS12placeholders2_7E,@object
	.size		_ZN41_INTERNAL_b415d113_4_k_cu_10567bc1_1070596thrust24THRUST_300001_SM_1000_NS12placeholders2_7E,(_ZN41_INTERNAL_b415d113_4_k_cu_10567bc1_1070594cuda3std3__45__cpo7crbeginE - _ZN41_INTERNAL_b415d113_4_k_cu_10567bc1_1070596thrust24THRUST_300001_SM_1000_NS12placeholders2_7E)
_ZN41_INTERNAL_b415d113_4_k_cu_10567bc1_1070596thrust24THRUST_300001_SM_1000_NS12placeholders2_7E:
	.zero		1
	.type		_ZN41_INTERNAL_b415d113_4_k_cu_10567bc1_1070594cuda3std3__45__cpo7crbeginE,@object
	.size		_ZN41_INTERNAL_b415d113_4_k_cu_10567bc1_1070594cuda3std3__45__cpo7crbeginE,(_ZN41_INTERNAL_b415d113_4_k_cu_10567bc1_1070594cuda3std6ranges3__45__cpo4nextE - _ZN41_INTERNAL_b415d113_4_k_cu_10567bc1_1070594cuda3std3__45__cpo7crbeginE)
_ZN41_INTERNAL_b415d113_4_k_cu_10567bc1_1070594cuda3std3__45__cpo7crbeginE:
	.zero		1
	.type		_ZN41_INTERNAL_b415d113_4_k_cu_10567bc1_1070594cuda3std6ranges3__45__cpo4nextE,@object
	.size		_ZN41_INTERNAL_b415d113_4_k_cu_10567bc1_1070594cuda3std6ranges3__45__cpo4nextE,(_ZN41_INTERNAL_b415d113_4_k_cu_10567bc1_1070594cuda3std6ranges3__45__cpo4swapE - _ZN41_INTERNAL_b415d113_4_k_cu_10567bc1_1070594cuda3std6ranges3__45__cpo4nextE)
_ZN41_INTERNAL_b415d113_4_k_cu_10567bc1_1070594cuda3std6ranges3__45__cpo4nextE:
	.zero		1
	.type		_ZN41_INTERNAL_b415d113_4_k_cu_10567bc1_1070594cuda3std6ranges3__45__cpo4swapE,@object
	.size		_ZN41_INTERNAL_b415d113_4_k_cu_10567bc1_1070594cuda3std6ranges3__45__cpo4swapE,(_ZN41_INTERNAL_b415d113_4_k_cu_10567bc1_1070596thrust24THRUST_300001_SM_1000_NS8cuda_cub10par_nosyncE - _ZN41_INTERNAL_b415d113_4_k_cu_10567bc1_1070594cuda3std6ranges3__45__cpo4swapE)
_ZN41_INTERNAL_b415d113_4_k_cu_10567bc1_1070594cuda3std6ranges3__45__cpo4swapE:
	.zero		1
	.type		_ZN41_INTERNAL_b415d113_4_k_cu_10567bc1_1070596thrust24THRUST_300001_SM_1000_NS8cuda_cub10par_nosyncE,@object
	.size		_ZN41_INTERNAL_b415d113_4_k_cu_10567bc1_1070596thrust24THRUST_300001_SM_1000_NS8cuda_cub10par_nosyncE,(_ZN41_INTERNAL_b415d113_4_k_cu_10567bc1_1070596thrust24THRUST_300001_SM_1000_NS12placeholders2_9E - _ZN41_INTERNAL_b415d113_4_k_cu_10567bc1_1070596thrust24THRUST_300001_SM_1000_NS8cuda_cub10par_nosyncE)
_ZN41_INTERNAL_b415d113_4_k_cu_10567bc1_1070596thrust24THRUST_300001_SM_1000_NS8cuda_cub10par_nosyncE:
	.zero		1
	.type		_ZN41_INTERNAL_b415d113_4_k_cu_10567bc1_1070596thrust24THRUST_300001_SM_1000_NS12placeholders2_9E,@object
	.size		_ZN41_INTERNAL_b415d113_4_k_cu_10567bc1_1070596thrust24THRUST_300001_SM_1000_NS12placeholders2_9E,(_ZN41_INTERNAL_b415d113_4_k_cu_10567bc1_1070594cuda3std3__443_GLOBAL__N__b415d113_4_k_cu_10567bc1_1070596ignoreE - _ZN41_INTERNAL_b415d113_4_k_cu_10567bc1_1070596thrust24THRUST_300001_SM_1000_NS12placeholders2_9E)
_ZN41_INTERNAL_b415d113_4_k_cu_10567bc1_1070596thrust24THRUST_300001_SM_1000_NS12placeholders2_9E:
	.zero		1
	.type		_ZN41_INTERNAL_b415d113_4_k_cu_10567bc1_1070594cuda3std3__443_GLOBAL__N__b415d113_4_k_cu_10567bc1_1070596ignoreE,@object
	.size		_ZN41_INTERNAL_b415d113_4_k_cu_10567bc1_1070594cuda3std3__443_GLOBAL__N__b415d113_4_k_cu_10567bc1_1070596ignoreE,(_ZN41_INTERNAL_b415d113_4_k_cu_10567bc1_1070594cuda3std6ranges3__45__cpo4dataE - _ZN41_INTERNAL_b415d113_4_k_cu_10567bc1_1070594cuda3std3__443_GLOBAL__N__b415d113_4_k_cu_10567bc1_1070596ignoreE)
_ZN41_INTERNAL_b415d113_4_k_cu_10567bc1_1070594cuda3std3__443_GLOBAL__N__b415d113_4_k_cu_10567bc1_1070596ignoreE:
	.zero		1
	.type		_ZN41_INTERNAL_b415d113_4_k_cu_10567bc1_1070594cuda3std6ranges3__45__cpo4dataE,@object
	.size		_ZN41_INTERNAL_b415d113_4_k_cu_10567bc1_1070594cuda3std6ranges3__45__cpo4dataE,(_ZN41_INTERNAL_b415d113_4_k_cu_10567bc1_1070596thrust24THRUST_300001_SM_1000_NS12placeholders2_1E - _ZN41_INTERNAL_b415d113_4_k_cu_10567bc1_1070594cuda3std6ranges3__45__cpo4dataE)
_ZN41_INTERNAL_b415d113_4_k_cu_10567bc1_1070594cuda3std6ranges3__45__cpo4dataE:
	.zero		1
	.type		_ZN41_INTERNAL_b415d113_4_k_cu_10567bc1_1070596thrust24THRUST_300001_SM_1000_NS12placeholders2_1E,@object
	.size		_ZN41_INTERNAL_b415d113_4_k_cu_10567bc1_1070596thrust24THRUST_300001_SM_1000_NS12placeholders2_1E,(_ZN41_INTERNAL_b415d113_4_k_cu_10567bc1_1070594cuda3std3__45__cpo5beginE - _ZN41_INTERNAL_b415d113_4_k_cu_10567bc1_1070596thrust24THRUST_300001_SM_1000_NS12placeholders2_1E)
_ZN41_INTERNAL_b415d113_4_k_cu_10567bc1_1070596thrust24THRUST_300001_SM_1000_NS12placeholders2_1E:
	.zero		1
	.type		_ZN41_INTERNAL_b415d113_4_k_cu_10567bc1_1070594cuda3std3__45__cpo5beginE,@object
	.size		_ZN41_INTERNAL_b415d113_4_k_cu_10567bc1_1070594cuda3std3__45__cpo5beginE,(_ZN41_INTERNAL_b415d113_4_k_cu_10567bc1_1070594cuda3std6ranges3__45__cpo5beginE - _ZN41_INTERNAL_b415d113_4_k_cu_10567bc1_1070594cuda3std3__45__cpo5beginE)
_ZN41_INTERNAL_b415d113_4_k_cu_10567bc1_1070594cuda3std3__45__cpo5beginE:
	.zero		1
	.type		_ZN41_INTERNAL_b415d113_4_k_cu_10567bc1_1070594cuda3std6ranges3__45__cpo5beginE,@object
	.size		_ZN41_INTERNAL_b415d113_4_k_cu_10567bc1_1070594cuda3std6ranges3__45__cpo5beginE,(_ZN41_INTERNAL_b415d113_4_k_cu_10567bc1_1070596thrust24THRUST_300001_SM_1000_NS12placeholders2_5E - _ZN41_INTERNAL_b415d113_4_k_cu_10567bc1_1070594cuda3std6ranges3__45__cpo5beginE)
_ZN41_INTERNAL_b415d113_4_k_cu_10567bc1_1070594cuda3std6ranges3__45__cpo5beginE:
	.zero		1
	.type		_ZN41_INTERNAL_b415d113_4_k_cu_10567bc1_1070596thrust24THRUST_300001_SM_1000_NS12placeholders2_5E,@object
	.size		_ZN41_INTERNAL_b415d113_4_k_cu_10567bc1_1070596thrust24THRUST_300001_SM_1000_NS12placeholders2_5E,(_ZN41_INTERNAL_b415d113_4_k_cu_10567bc1_1070594cuda3std3__45__cpo6rbeginE - _ZN41_INTERNAL_b415d113_4_k_cu_10567bc1_1070596thrust24THRUST_300001_SM_1000_NS12placeholders2_5E)
_ZN41_INTERNAL_b415d113_4_k_cu_10567bc1_1070596thrust24THRUST_300001_SM_1000_NS12placeholders2_5E:
	.zero		1
	.type		_ZN41_INTERNAL_b415d113_4_k_cu_10567bc1_1070594cuda3std3__45__cpo6rbeginE,@object
	.size		_ZN41_INTERNAL_b415d113_4_k_cu_10567bc1_1070594cuda3std3__45__cpo6rbeginE,(_ZN41_INTERNAL_b415d113_4_k_cu_10567bc1_1070594cuda3std6ranges3__45__cpo7advanceE - _ZN41_INTERNAL_b415d113_4_k_cu_10567bc1_1070594cuda3std3__45__cpo6rbeginE)
_ZN41_INTERNAL_b415d113_4_k_cu_10567bc1_1070594cuda3std3__45__cpo6rbeginE:
	.zero		1
	.type		_ZN41_INTERNAL_b415d113_4_k_cu_10567bc1_1070594cuda3std6ranges3__45__cpo7advanceE,@object
	.size		_ZN41_INTERNAL_b415d113_4_k_cu_10567bc1_1070594cuda3std6ranges3__45__cpo7advanceE,(_ZN41_INTERNAL_b415d113_4_k_cu_10567bc1_1070594cuda3std3__47nulloptE - _ZN41_INTERNAL_b415d113_4_k_cu_10567bc1_1070594cuda3std6ranges3__45__cpo7advanceE)
_ZN41_INTERNAL_b415d113_4_k_cu_10567bc1_1070594cuda3std6ranges3__45__cpo7advanceE:
	.zero		1
	.type		_ZN41_INTERNAL_b415d113_4_k_cu_10567bc1_1070594cuda3std3__47nulloptE,@object
	.size		_ZN41_INTERNAL_b415d113_4_k_cu_10567bc1_1070594cuda3std3__47nulloptE,(_ZN41_INTERNAL_b415d113_4_k_cu_10567bc1_1070594cuda3std6ranges3__45__cpo8distanceE - _ZN41_INTERNAL_b415d113_4_k_cu_10567bc1_1070594cuda3std3__47nulloptE)
_ZN41_INTERNAL_b415d113_4_k_cu_10567bc1_1070594cuda3std3__47nulloptE:
	.zero		1
	.type		_ZN41_INTERNAL_b415d113_4_k_cu_10567bc1_1070594cuda3std6ranges3__45__cpo8distanceE,@object
	.size		_ZN41_INTERNAL_b415d113_4_k_cu_10567bc1_1070594cuda3std6ranges3__45__cpo8distanceE,(_ZN41_INTERNAL_b415d113_4_k_cu_10567bc1_1070596thrust24THRUST_300001_SM_1000_NS12placeholders3_10E - _ZN41_INTERNAL_b415d113_4_k_cu_10567bc1_1070594cuda3std6ranges3__45__cpo8distanceE)
_ZN41_INTERNAL_b415d113_4_k_cu_10567bc1_1070594cuda3std6ranges3__45__cpo8distanceE:
	.zero		1
	.type		_ZN41_INTERNAL_b415d113_4_k_cu_10567bc1_1070596thrust24THRUST_300001_SM_1000_NS12placeholders3_10E,@object
	.size		_ZN41_INTERNAL_b415d113_4_k_cu_10567bc1_1070596thrust24THRUST_300001_SM_1000_NS12placeholders3_10E,(_ZN41_INTERNAL_b415d113_4_k_cu_10567bc1_1070594cuda3std3__419piecewise_constructE - _ZN41_INTERNAL_b415d113_4_k_cu_10567bc1_1070596thrust24THRUST_300001_SM_1000_NS12placeholders3_10E)
_ZN41_INTERNAL_b415d113_4_k_cu_10567bc1_1070596thrust24THRUST_300001_SM_1000_NS12placeholders3_10E:
	.zero		1
	.type		_ZN41_INTERNAL_b415d113_4_k_cu_10567bc1_1070594cuda3std3__419piecewise_constructE,@object
	.size		_ZN41_INTERNAL_b415d113_4_k_cu_10567bc1_1070594cuda3std3__419piecewise_constructE,(_ZN41_INTERNAL_b415d113_4_k_cu_10567bc1_1070594cuda3std6ranges3__45__cpo5cdataE - _ZN41_INTERNAL_b415d113_4_k_cu_10567bc1_1070594cuda3std3__419piecewise_constructE)
_ZN41_INTERNAL_b415d113_4_k_cu_10567bc1_1070594cuda3std3__419piecewise_constructE:
	.zero		1
	.type		_ZN41_INTERNAL_b415d113_4_k_cu_10567bc1_1070594cuda3std6ranges3__45__cpo5cdataE,@object
	.size		_ZN41_INTERNAL_b415d113_4_k_cu_10567bc1_1070594cuda3std6ranges3__45__cpo5cdataE,(_ZN41_INTERNAL_b415d113_4_k_cu_10567bc1_1070596thrust24THRUST_300001_SM_1000_NS12placeholders2_2E - _ZN41_INTERNAL_b415d113_4_k_cu_10567bc1_1070594cuda3std6ranges3__45__cpo5cdataE)
_ZN41_INTERNAL_b415d113_4_k_cu_10567bc1_1070594cuda3std6ranges3__45__cpo5cdataE:
	.zero		1
	.type		_ZN41_INTERNAL_b415d113_4_k_cu_10567bc1_1070596thrust24THRUST_300001_SM_1000_NS12placeholders2_2E,@object
	.size		_ZN41_INTERNAL_b415d113_4_k_cu_10567bc1_1070596thrust24THRUST_300001_SM_1000_NS12placeholders2_2E,(_ZN41_INTERNAL_b415d113_4_k_cu_10567bc1_1070594cuda3std3__45__cpo3endE - _ZN41_INTERNAL_b415d113_4_k_cu_10567bc1_1070596thrust24THRUST_300001_SM_1000_NS12placeholders2_2E)
_ZN41_INTERNAL_b415d113_4_k_cu_10567bc1_1070596thrust24THRUST_300001_SM_1000_NS12placeholders2_2E:
	.zero		1
	.type		_ZN41_INTERNAL_b415d113_4_k_cu_10567bc1_1070594cuda3std3__45__cpo3endE,@object
	.size		_ZN41_INTERNAL_b415d113_4_k_cu_10567bc1_1070594cuda3std3__45__cpo3endE,(_ZN41_INTERNAL_b415d113_4_k_cu_10567bc1_1070594cuda3std6ranges3__45__cpo3endE - _ZN41_INTERNAL_b415d113_4_k_cu_10567bc1_1070594cuda3std3__45__cpo3endE)
_ZN41_INTERNAL_b415d113_4_k_cu_10567bc1_1070594cuda3std3__45__cpo3endE:
	.zero		1
	.type		_ZN41_INTERNAL_b415d113_4_k_cu_10567bc1_1070594cuda3std6ranges3__45__cpo3endE,@object
	.size		_ZN41_INTERNAL_b415d113_4_k_cu_10567bc1_1070594cuda3std6ranges3__45__cpo3endE,(_ZN41_INTERNAL_b415d113_4_k_cu_10567bc1_1070596thrust24THRUST_300001_SM_1000_NS12placeholders2_6E - _ZN41_INTERNAL_b415d113_4_k_cu_10567bc1_1070594cuda3std6ranges3__45__cpo3endE)
_ZN41_INTERNAL_b415d113_4_k_cu_10567bc1_1070594cuda3std6ranges3__45__cpo3endE:
	.zero		1
	.type		_ZN41_INTERNAL_b415d113_4_k_cu_10567bc1_1070596thrust24THRUST_300001_SM_1000_NS12placeholders2_6E,@object
	.size		_ZN41_INTERNAL_b415d113_4_k_cu_10567bc1_1070596thrust24THRUST_300001_SM_1000_NS12placeholders2_6E,(_ZN41_INTERNAL_b415d113_4_k_cu_10567bc1_1070594cuda3std3__45__cpo4rendE - _ZN41_INTERNAL_b415d113_4_k_cu_10567bc1_1070596thrust24THRUST_300001_SM_1000_NS12placeholders2_6E)
_ZN41_INTERNAL_b415d113_4_k_cu_10567bc1_1070596thrust24THRUST_300001_SM_1000_NS12placeholders2_6E:
	.zero		1
	.type		_ZN41_INTERNAL_b415d113_4_k_cu_10567bc1_1070594cuda3std3__45__cpo4rendE,@object
	.size		_ZN41_INTERNAL_b415d113_4_k_cu_10567bc1_1070594cuda3std3__45__cpo4rendE,(_ZN41_INTERNAL_b415d113_4_k_cu_10567bc1_1070594cuda3std6ranges3__45__cpo9iter_swapE - _ZN41_INTERNAL_b415d113_4_k_cu_10567bc1_1070594cuda3std3__45__cpo4rendE)
_ZN41_INTERNAL_b415d113_4_k_cu_10567bc1_1070594cuda3std3__45__cpo4rendE:
	.zero		1
	.type		_ZN41_INTERNAL_b415d113_4_k_cu_10567bc1_1070594cuda3std6ranges3__45__cpo9iter_swapE,@object
	.size		_ZN41_INTERNAL_b415d113_4_k_cu_10567bc1_1070594cuda3std6ranges3__45__cpo9iter_swapE,(_ZN41_INTERNAL_b415d113_4_k_cu_10567bc1_1070594cuda3std3__48unexpectE - _ZN41_INTERNAL_b415d113_4_k_cu_10567bc1_1070594cuda3std6ranges3__45__cpo9iter_swapE)
_ZN41_INTERNAL_b415d113_4_k_cu_10567bc1_1070594cuda3std6ranges3__45__cpo9iter_swapE:
	.zero		1
	.type		_ZN41_INTERNAL_b415d113_4_k_cu_10567bc1_1070594cuda3std3__48unexpectE,@object
	.size		_ZN41_INTERNAL_b415d113_4_k_cu_10567bc1_1070594cuda3std3__48unexpectE,(_ZN41_INTERNAL_b415d113_4_k_cu_10567bc1_1070596thrust24THRUST_300001_SM_1000_NS8cuda_cub3parE - _ZN41_INTERNAL_b415d113_4_k_cu_10567bc1_1070594cuda3std3__48unexpectE)
_ZN41_INTERNAL_b415d113_4_k_cu_10567bc1_1070594cuda3std3__48unexpectE:
	.zero		1
	.type		_ZN41_INTERNAL_b415d113_4_k_cu_10567bc1_1070596thrust24THRUST_300001_SM_1000_NS8cuda_cub3parE,@object
	.size		_ZN41_INTERNAL_b415d113_4_k_cu_10567bc1_1070596thrust24THRUST_300001_SM_1000_NS8cuda_cub3parE,(_ZN41_INTERNAL_b415d113_4_k_cu_10567bc1_1070596thrust24THRUST_300001_SM_1000_NS12placeholders2_4E - _ZN41_INTERNAL_b415d113_4_k_cu_10567bc1_1070596thrust24THRUST_300001_SM_1000_NS8cuda_cub3parE)
_ZN41_INTERNAL_b415d113_4_k_cu_10567bc1_1070596thrust24THRUST_300001_SM_1000_NS8cuda_cub3parE:
	.zero		1
	.type		_ZN41_INTERNAL_b415d113_4_k_cu_10567bc1_1070596thrust24THRUST_300001_SM_1000_NS12placeholders2_4E,@object
	.size		_ZN41_INTERNAL_b415d113_4_k_cu_10567bc1_1070596thrust24THRUST_300001_SM_1000_NS12placeholders2_4E,(_ZN41_INTERNAL_b415d113_4_k_cu_10567bc1_1070594cuda3std3__45__cpo4cendE - _ZN41_INTERNAL_b415d113_4_k_cu_10567bc1_1070596thrust24THRUST_300001_SM_1000_NS12placeholders2_4E)
_ZN41_INTERNAL_b415d113_4_k_cu_10567bc1_1070596thrust24THRUST_300001_SM_1000_NS12placeholders2_4E:
	.zero		1
	.type		_ZN41_INTERNAL_b415d113_4_k_cu_10567bc1_1070594cuda3std3__45__cpo4cendE,@object
	.size		_ZN41_INTERNAL_b415d113_4_k_cu_10567bc1_1070594cuda3std3__45__cpo4cendE,(_ZN41_INTERNAL_b415d113_4_k_cu_10567bc1_1070594cuda3std6ranges3__45__cpo4cendE - _ZN41_INTERNAL_b415d113_4_k_cu_10567bc1_1070594cuda3std3__45__cpo4cendE)
_ZN41_INTERNAL_b415d113_4_k_cu_10567bc1_1070594cuda3std3__45__cpo4cendE:
	.zero		1
	.type		_ZN41_INTERNAL_b415d113_4_k_cu_10567bc1_1070594cuda3std6ranges3__45__cpo4cendE,@object
	.size		_ZN41_INTERNAL_b415d113_4_k_cu_10567bc1_1070594cuda3std6ranges3__45__cpo4cendE,(_ZN41_INTERNAL_b415d113_4_k_cu_10567bc1_1070594cuda3std3__420unreachable_sentinelE - _ZN41_INTERNAL_b415d113_4_k_cu_10567bc1_1070594cuda3std6ranges3__45__cpo4cendE)
_ZN41_INTERNAL_b415d113_4_k_cu_10567bc1_1070594cuda3std6ranges3__45__cpo4cendE:
	.zero		1
	.type		_ZN41_INTERNAL_b415d113_4_k_cu_10567bc1_1070594cuda3std3__420unreachable_sentinelE,@object
	.size		_ZN41_INTERNAL_b415d113_4_k_cu_10567bc1_1070594cuda3std3__420unreachable_sentinelE,(_ZN41_INTERNAL_b415d113_4_k_cu_10567bc1_1070594cuda3std6ranges3__45__cpo5ssizeE - _ZN41_INTERNAL_b415d113_4_k_cu_10567bc1_1070594cuda3std3__420unreachable_sentinelE)
_ZN41_INTERNAL_b415d113_4_k_cu_10567bc1_1070594cuda3std3__420unreachable_sentinelE:
	.zero		1
	.type		_ZN41_INTERNAL_b415d113_4_k_cu_10567bc1_1070594cuda3std6ranges3__45__cpo5ssizeE,@object
	.size		_ZN41_INTERNAL_b415d113_4_k_cu_10567bc1_1070594cuda3std6ranges3__45__cpo5ssizeE,(_ZN41_INTERNAL_b415d113_4_k_cu_10567bc1_1070596thrust24THRUST_300001_SM_1000_NS12placeholders2_8E - _ZN41_INTERNAL_b415d113_4_k_cu_10567bc1_1070594cuda3std6ranges3__45__cpo5ssizeE)
_ZN41_INTERNAL_b415d113_4_k_cu_10567bc1_1070594cuda3std6ranges3__45__cpo5ssizeE:
	.zero		1
	.type		_ZN41_INTERNAL_b415d113_4_k_cu_10567bc1_1070596thrust24THRUST_300001_SM_1000_NS12placeholders2_8E,@object
	.size		_ZN41_INTERNAL_b415d113_4_k_cu_10567bc1_1070596thrust24THRUST_300001_SM_1000_NS12placeholders2_8E,(_ZN41_INTERNAL_b415d113_4_k_cu_10567bc1_1070594cuda3std3__45__cpo5crendE - _ZN41_INTERNAL_b415d113_4_k_cu_10567bc1_1070596thrust24THRUST_300001_SM_1000_NS12placeholders2_8E)
_ZN41_INTERNAL_b415d113_4_k_cu_10567bc1_1070596thrust24THRUST_300001_SM_1000_NS12placeholders2_8E:
	.zero		1
	.type		_ZN41_INTERNAL_b415d113_4_k_cu_10567bc1_1070594cuda3std3__45__cpo5crendE,@object
	.size		_ZN41_INTERNAL_b415d113_4_k_cu_10567bc1_1070594cuda3std3__45__cpo5crendE,(_ZN41_INTERNAL_b415d113_4_k_cu_10567bc1_1070594cuda3std6ranges3__45__cpo4prevE - _ZN41_INTERNAL_b415d113_4_k_cu_10567bc1_1070594cuda3std3__45__cpo5crendE)
_ZN41_INTERNAL_b415d113_4_k_cu_10567bc1_1070594cuda3std3__45__cpo5crendE:
	.zero		1
	.type		_ZN41_INTERNAL_b415d113_4_k_cu_10567bc1_1070594cuda3std6ranges3__45__cpo4prevE,@object
	.size		_ZN41_INTERNAL_b415d113_4_k_cu_10567bc1_1070594cuda3std6ranges3__45__cpo4prevE,(_ZN41_INTERNAL_b415d113_4_k_cu_10567bc1_1070594cuda3std6ranges3__45__cpo9iter_moveE - _ZN41_INTERNAL_b415d113_4_k_cu_10567bc1_1070594cuda3std6ranges3__45__cpo4prevE)
_ZN41_INTERNAL_b415d113_4_k_cu_10567bc1_1070594cuda3std6ranges3__45__cpo4prevE:
	.zero		1
	.type		_ZN41_INTERNAL_b415d113_4_k_cu_10567bc1_1070594cuda3std6ranges3__45__cpo9iter_moveE,@object
	.size		_ZN41_INTERNAL_b415d113_4_k_cu_10567bc1_1070594cuda3std6ranges3__45__cpo9iter_moveE,(_ZN41_INTERNAL_b415d113_4_k_cu_10567bc1_1070596thrust24THRUST_300001_SM_1000_NS6system6detail10sequential3seqE - _ZN41_INTERNAL_b415d113_4_k_cu_10567bc1_1070594cuda3std6ranges3__45__cpo9iter_moveE)
_ZN41_INTERNAL_b415d113_4_k_cu_10567bc1_1070594cuda3std6ranges3__45__cpo9iter_moveE:
	.zero		1
	.type		_ZN41_INTERNAL_b415d113_4_k_cu_10567bc1_1070596thrust24THRUST_300001_SM_1000_NS6system6detail10sequential3seqE,@object
	.size		_ZN41_INTERNAL_b415d113_4_k_cu_10567bc1_1070596thrust24THRUST_300001_SM_1000_NS6system6detail10sequential3seqE,(.L_40 - _ZN41_INTERNAL_b415d113_4_k_cu_10567bc1_1070596thrust24THRUST_300001_SM_1000_NS6system6detail10sequential3seqE)
_ZN41_INTERNAL_b415d113_4_k_cu_10567bc1_1070596thrust24THRUST_300001_SM_1000_NS6system6detail10sequential3seqE:
	.zero		1
.L_40:


//--------------------- .nv.constant0._ZN3cub18CUB_300001_SM_10006detail11EmptyKernelIvEEvv --------------------------
	.section	.nv.constant0._ZN3cub18CUB_300001_SM_10006detail11EmptyKernelIvEEvv,"a",@progbits
	.sectionflags	@""
	.align	4
.nv.constant0._ZN3cub18CUB_300001_SM_10006detail11EmptyKernelIvEEvv:
	.zero		896


//--------------------- SYMBOLS --------------------------

	.type		.nv.reservedSmem.offset0,@object
	.size		.nv.reservedSmem.offset0,0x4
